//
// Generated by NVIDIA NVVM Compiler
//
// Compiler Build ID: CL-36424714
// Cuda compilation tools, release 13.0, V13.0.88
// Based on NVVM 20.0.0
//

.version 9.0
.target sm_100
.address_size 64

	// .globl	_Z12dummy_kerneli
.extern .func  (.param .b32 func_retval0) vprintf
(
	.param .b64 vprintf_param_0,
	.param .b64 vprintf_param_1
)
;
.global .align 1 .b8 $str[62] = {75, 101, 114, 110, 101, 108, 32, 119, 105, 116, 104, 32, 52, 32, 112, 97, 114, 97, 109, 101, 116, 101, 114, 115, 58, 32, 112, 49, 32, 61, 32, 37, 100, 44, 32, 112, 50, 32, 61, 32, 37, 100, 44, 32, 112, 51, 32, 61, 32, 37, 100, 44, 32, 112, 52, 32, 61, 32, 37, 100, 10};
.global .align 1 .b8 $str$1[98] = {75, 101, 114, 110, 101, 108, 32, 119, 105, 116, 104, 32, 56, 32, 112, 97, 114, 97, 109, 101, 116, 101, 114, 115, 58, 32, 112, 49, 32, 61, 32, 37, 100, 44, 32, 112, 50, 32, 61, 32, 37, 100, 44, 32, 112, 51, 32, 61, 32, 37, 100, 44, 32, 112, 52, 32, 61, 32, 37, 100, 44, 32, 112, 53, 32, 61, 32, 37, 100, 44, 32, 112, 54, 32, 61, 32, 37, 100, 44, 32, 112, 55, 32, 61, 32, 37, 100, 44, 32, 112, 56, 32, 61, 32, 37, 100, 10};
.global .align 1 .b8 $str$2[178] = {75, 101, 114, 110, 101, 108, 32, 119, 105, 116, 104, 32, 49, 54, 32, 112, 97, 114, 97, 109, 101, 116, 101, 114, 115, 58, 32, 112, 49, 32, 61, 32, 37, 100, 44, 32, 112, 50, 32, 61, 32, 37, 100, 44, 32, 112, 51, 32, 61, 32, 37, 100, 44, 32, 112, 52, 32, 61, 32, 37, 100, 44, 32, 112, 53, 32, 61, 32, 37, 100, 44, 32, 112, 54, 32, 61, 32, 37, 100, 44, 32, 112, 55, 32, 61, 32, 37, 100, 44, 32, 112, 56, 32, 61, 32, 37, 100, 44, 32, 112, 57, 32, 61, 32, 37, 100, 44, 32, 112, 49, 48, 32, 61, 32, 37, 100, 44, 32, 112, 49, 49, 32, 61, 32, 37, 100, 44, 32, 112, 49, 50, 32, 61, 32, 37, 100, 44, 32, 112, 49, 51, 32, 61, 32, 37, 100, 44, 32, 112, 49, 52, 32, 61, 32, 37, 100, 44, 32, 112, 49, 53, 32, 61, 32, 37, 100, 44, 32, 112, 49, 54, 32, 61, 32, 37, 100, 10};

.visible .entry _Z12dummy_kerneli(
	.param .u32 _Z12dummy_kerneli_param_0
)
{


	ret;

}
	// .globl	_Z14dummy_kernel_4iiii
.visible .entry _Z14dummy_kernel_4iiii(
	.param .u32 _Z14dummy_kernel_4iiii_param_0,
	.param .u32 _Z14dummy_kernel_4iiii_param_1,
	.param .u32 _Z14dummy_kernel_4iiii_param_2,
	.param .u32 _Z14dummy_kernel_4iiii_param_3
)
{
	.local .align 16 .b8 	__local_depot1[16];
	.reg .b64 	%SP;
	.reg .b64 	%SPL;
	.reg .b32 	%r<7>;
	.reg .b64 	%rd<5>;

	mov.u64 	%SPL, __local_depot1;
	cvta.local.u64 	%SP, %SPL;
	ld.param.u32 	%r1, [_Z14dummy_kernel_4iiii_param_0];
	ld.param.u32 	%r2, [_Z14dummy_kernel_4iiii_param_1];
	ld.param.u32 	%r3, [_Z14dummy_kernel_4iiii_param_2];
	ld.param.u32 	%r4, [_Z14dummy_kernel_4iiii_param_3];
	add.u64 	%rd1, %SP, 0;
	add.u64 	%rd2, %SPL, 0;
	st.local.v4.u32 	[%rd2], {%r1, %r2, %r3, %r4};
	mov.u64 	%rd3, $str;
	cvta.global.u64 	%rd4, %rd3;
	{ // callseq 0, 0
	.param .b64 param0;
	st.param.b64 	[param0], %rd4;
	.param .b64 param1;
	st.param.b64 	[param1], %rd1;
	.param .b32 retval0;
	call.uni (retval0), 
	vprintf, 
	(
	param0, 
	param1
	);
	ld.param.b32 	%r5, [retval0];
	} // callseq 0
	ret;

}
	// .globl	_Z14dummy_kernel_8iiiiiiii
.visible .entry _Z14dummy_kernel_8iiiiiiii(
	.param .u32 _Z14dummy_kernel_8iiiiiiii_param_0,
	.param .u32 _Z14dummy_kernel_8iiiiiiii_param_1,
	.param .u32 _Z14dummy_kernel_8iiiiiiii_param_2,
	.param .u32 _Z14dummy_kernel_8iiiiiiii_param_3,
	.param .u32 _Z14dummy_kernel_8iiiiiiii_param_4,
	.param .u32 _Z14dummy_kernel_8iiiiiiii_param_5,
	.param .u32 _Z14dummy_kernel_8iiiiiiii_param_6,
	.param .u32 _Z14dummy_kernel_8iiiiiiii_param_7
)
{
	.local .align 16 .b8 	__local_depot2[32];
	.reg .b64 	%SP;
	.reg .b64 	%SPL;
	.reg .b32 	%r<11>;
	.reg .b64 	%rd<5>;

	mov.u64 	%SPL, __local_depot2;
	cvta.local.u64 	%SP, %SPL;
	ld.param.u32 	%r1, [_Z14dummy_kernel_8iiiiiiii_param_0];
	ld.param.u32 	%r2, [_Z14dummy_kernel_8iiiiiiii_param_1];
	ld.param.u32 	%r3, [_Z14dummy_kernel_8iiiiiiii_param_2];
	ld.param.u32 	%r4, [_Z14dummy_kernel_8iiiiiiii_param_3];
	ld.param.u32 	%r5, [_Z14dummy_kernel_8iiiiiiii_param_4];
	ld.param.u32 	%r6, [_Z14dummy_kernel_8iiiiiiii_param_5];
	ld.param.u32 	%r7, [_Z14dummy_kernel_8iiiiiiii_param_6];
	ld.param.u32 	%r8, [_Z14dummy_kernel_8iiiiiiii_param_7];
	add.u64 	%rd1, %SP, 0;
	add.u64 	%rd2, %SPL, 0;
	st.local.v4.u32 	[%rd2], {%r1, %r2, %r3, %r4};
	st.local.v4.u32 	[%rd2+16], {%r5, %r6, %r7, %r8};
	mov.u64 	%rd3, $str$1;
	cvta.global.u64 	%rd4, %rd3;
	{ // callseq 1, 0
	.param .b64 param0;
	st.param.b64 	[param0], %rd4;
	.param .b64 param1;
	st.param.b64 	[param1], %rd1;
	.param .b32 retval0;
	call.uni (retval0), 
	vprintf, 
	(
	param0, 
	param1
	);
	ld.param.b32 	%r9, [retval0];
	} // callseq 1
	ret;

}
	// .globl	_Z15dummy_kernel_16iiiiiiiiiiiiiiii
.visible .entry _Z15dummy_kernel_16iiiiiiiiiiiiiiii(
	.param .u32 _Z15dummy_kernel_16iiiiiiiiiiiiiiii_param_0,
	.param .u32 _Z15dummy_kernel_16iiiiiiiiiiiiiiii_param_1,
	.param .u32 _Z15dummy_kernel_16iiiiiiiiiiiiiiii_param_2,
	.param .u32 _Z15dummy_kernel_16iiiiiiiiiiiiiiii_param_3,
	.param .u32 _Z15dummy_kernel_16iiiiiiiiiiiiiiii_param_4,
	.param .u32 _Z15dummy_kernel_16iiiiiiiiiiiiiiii_param_5,
	.param .u32 _Z15dummy_kernel_16iiiiiiiiiiiiiiii_param_6,
	.param .u32 _Z15dummy_kernel_16iiiiiiiiiiiiiiii_param_7,
	.param .u32 _Z15dummy_kernel_16iiiiiiiiiiiiiiii_param_8,
	.param .u32 _Z15dummy_kernel_16iiiiiiiiiiiiiiii_param_9,
	.param .u32 _Z15dummy_kernel_16iiiiiiiiiiiiiiii_param_10,
	.param .u32 _Z15dummy_kernel_16iiiiiiiiiiiiiiii_param_11,
	.param .u32 _Z15dummy_kernel_16iiiiiiiiiiiiiiii_param_12,
	.param .u32 _Z15dummy_kernel_16iiiiiiiiiiiiiiii_param_13,
	.param .u32 _Z15dummy_kernel_16iiiiiiiiiiiiiiii_param_14,
	.param .u32 _Z15dummy_kernel_16iiiiiiiiiiiiiiii_param_15
)
{
	.local .align 16 .b8 	__local_depot3[64];
	.reg .b64 	%SP;
	.reg .b64 	%SPL;
	.reg .b32 	%r<19>;
	.reg .b64 	%rd<5>;

	mov.u64 	%SPL, __local_depot3;
	cvta.local.u64 	%SP, %SPL;
	ld.param.u32 	%r1, [_Z15dummy_kernel_16iiiiiiiiiiiiiiii_param_0];
	ld.param.u32 	%r2, [_Z15dummy_kernel_16iiiiiiiiiiiiiiii_param_1];
	ld.param.u32 	%r3, [_Z15dummy_kernel_16iiiiiiiiiiiiiiii_param_2];
	ld.param.u32 	%r4, [_Z15dummy_kernel_16iiiiiiiiiiiiiiii_param_3];
	ld.param.u32 	%r5, [_Z15dummy_kernel_16iiiiiiiiiiiiiiii_param_4];
	ld.param.u32 	%r6, [_Z15dummy_kernel_16iiiiiiiiiiiiiiii_param_5];
	ld.param.u32 	%r7, [_Z15dummy_kernel_16iiiiiiiiiiiiiiii_param_6];
	ld.param.u32 	%r8, [_Z15dummy_kernel_16iiiiiiiiiiiiiiii_param_7];
	ld.param.u32 	%r9, [_Z15dummy_kernel_16iiiiiiiiiiiiiiii_param_8];
	ld.param.u32 	%r10, [_Z15dummy_kernel_16iiiiiiiiiiiiiiii_param_9];
	ld.param.u32 	%r11, [_Z15dummy_kernel_16iiiiiiiiiiiiiiii_param_10];
	ld.param.u32 	%r12, [_Z15dummy_kernel_16iiiiiiiiiiiiiiii_param_11];
	ld.param.u32 	%r13, [_Z15dummy_kernel_16iiiiiiiiiiiiiiii_param_12];
	ld.param.u32 	%r14, [_Z15dummy_kernel_16iiiiiiiiiiiiiiii_param_13];
	ld.param.u32 	%r15, [_Z15dummy_kernel_16iiiiiiiiiiiiiiii_param_14];
	ld.param.u32 	%r16, [_Z15dummy_kernel_16iiiiiiiiiiiiiiii_param_15];
	add.u64 	%rd1, %SP, 0;
	add.u64 	%rd2, %SPL, 0;
	st.local.v4.u32 	[%rd2], {%r1, %r2, %r3, %r4};
	st.local.v4.u32 	[%rd2+16], {%r5, %r6, %r7, %r8};
	st.local.v4.u32 	[%rd2+32], {%r9, %r10, %r11, %r12};
	st.local.v4.u32 	[%rd2+48], {%r13, %r14, %r15, %r16};
	mov.u64 	%rd3, $str$2;
	cvta.global.u64 	%rd4, %rd3;
	{ // callseq 2, 0
	.param .b64 param0;
	st.param.b64 	[param0], %rd4;
	.param .b64 param1;
	st.param.b64 	[param1], %rd1;
	.param .b32 retval0;
	call.uni (retval0), 
	vprintf, 
	(
	param0, 
	param1
	);
	ld.param.b32 	%r17, [retval0];
	} // callseq 2
	ret;

}


// ===== COMPILED SASS (sm_100) =====

	.target	sm_100

	.elftype	@"ET_EXEC"


//--------------------- .note.nv.tkinfo           --------------------------
	.section	.note.nv.tkinfo,"",@"SHT_NOTE"
	.sectionflags	@"SHF_NOTE_NV_TKINFO"
	.tkinfo
        /*0018*/ 	.word	0x00000002
        /*0030*/ 	.string	""
        /*0030*/ 	.string	"ptxas"
        /*0030*/ 	.string	"Cuda compilation tools, release 13.0, V13.0.88"
        /*0030*/ 	.string	"Build cuda_13.0.r13.0/compiler.36424714_0"
        /*0030*/ 	.string	"-arch sm_100 -m 64 "



//--------------------- .note.nv.cuinfo           --------------------------
	.section	.note.nv.cuinfo,"",@"SHT_NOTE"
	.sectionflags	@"SHF_NOTE_NV_CUINFO"
        /*0018*/ 	.short	0x0002
        /*001a*/ 	.short	0x0064
        /*001c*/ 	.short	0x0082
	.zero		2


//--------------------- .nv.info                  --------------------------
	.section	.nv.info,"",@"SHT_CUDA_INFO"
	.align	4


	//----- nvinfo : EIATTR_REGCOUNT
	.align		4
        /*0000*/ 	.byte	0x04, 0x2f
        /*0002*/ 	.short	(.L_4 - .L_3)
	.align		4
.L_3:
        /*0004*/ 	.word	index@(_Z12dummy_kerneli)
        /*0008*/ 	.word	0x00000004


	//----- nvinfo : EIATTR_FRAME_SIZE
	.align		4
.L_4:
        /*000c*/ 	.byte	0x04, 0x11
        /*000e*/ 	.short	(.L_6 - .L_5)
	.align		4
.L_5:
        /*0010*/ 	.word	index@(_Z12dummy_kerneli)
        /*0014*/ 	.word	0x00000000


	//----- nvinfo : EIATTR_REGCOUNT
	.align		4
.L_6:
        /*0018*/ 	.byte	0x04, 0x2f
        /*001a*/ 	.short	(.L_8 - .L_7)
	.align		4
.L_7:
        /*001c*/ 	.word	index@(_Z14dummy_kernel_4iiii)
        /*0020*/ 	.word	0x00000018


	//----- nvinfo : EIATTR_FRAME_SIZE
	.align		4
.L_8:
        /*0024*/ 	.byte	0x04, 0x11
        /*0026*/ 	.short	(.L_10 - .L_9)
	.align		4
.L_9:
        /*0028*/ 	.word	index@(_Z14dummy_kernel_4iiii)
        /*002c*/ 	.word	0x00000010


	//----- nvinfo : EIATTR_REGCOUNT
	.align		4
.L_10:
        /*0030*/ 	.byte	0x04, 0x2f
        /*0032*/ 	.short	(.L_12 - .L_11)
	.align		4
.L_11:
        /*0034*/ 	.word	index@(_Z14dummy_kernel_8iiiiiiii)
        /*0038*/ 	.word	0x00000018


	//----- nvinfo : EIATTR_FRAME_SIZE
	.align		4
.L_12:
        /*003c*/ 	.byte	0x04, 0x11
        /*003e*/ 	.short	(.L_14 - .L_13)
	.align		4
.L_13:
        /*0040*/ 	.word	index@(_Z14dummy_kernel_8iiiiiiii)
        /*0044*/ 	.word	0x00000020


	//----- nvinfo : EIATTR_REGCOUNT
	.align		4
.L_14:
        /*0048*/ 	.byte	0x04, 0x2f
        /*004a*/ 	.short	(.L_16 - .L_15)
	.align		4
.L_15:
        /*004c*/ 	.word	index@(_Z15dummy_kernel_16iiiiiiiiiiiiiiii)
        /*0050*/ 	.word	0x0000001a


	//----- nvinfo : EIATTR_FRAME_SIZE
	.align		4
.L_16:
        /*0054*/ 	.byte	0x04, 0x11
        /*0056*/ 	.short	(.L_18 - .L_17)
	.align		4
.L_17:
        /*0058*/ 	.word	index@(_Z15dummy_kernel_16iiiiiiiiiiiiiiii)
        /*005c*/ 	.word	0x00000040


	//----- nvinfo : EIATTR_MIN_STACK_SIZE
	.align		4
.L_18:
        /*0060*/ 	.byte	0x04, 0x12
        /*0062*/ 	.short	(.L_20 - .L_19)
	.align		4
.L_19:
        /*0064*/ 	.word	index@(_Z15dummy_kernel_16iiiiiiiiiiiiiiii)
        /*0068*/ 	.word	0x00000040


	//----- nvinfo : EIATTR_MIN_STACK_SIZE
	.align		4
.L_20:
        /*006c*/ 	.byte	0x04, 0x12
        /*006e*/ 	.short	(.L_22 - .L_21)
	.align		4
.L_21:
        /*0070*/ 	.word	index@(_Z14dummy_kernel_8iiiiiiii)
        /*0074*/ 	.word	0x00000020


	//----- nvinfo : EIATTR_MIN_STACK_SIZE
	.align		4
.L_22:
        /*0078*/ 	.byte	0x04, 0x12
        /*007a*/ 	.short	(.L_24 - .L_23)
	.align		4
.L_23:
        /*007c*/ 	.word	index@(_Z14dummy_kernel_4iiii)
        /*0080*/ 	.word	0x00000010


	//----- nvinfo : EIATTR_MIN_STACK_SIZE
	.align		4
.L_24:
        /*0084*/ 	.byte	0x04, 0x12
        /*0086*/ 	.short	(.L_26 - .L_25)
	.align		4
.L_25:
        /*0088*/ 	.word	index@(_Z12dummy_kerneli)
        /*008c*/ 	.word	0x00000000
.L_26:


//--------------------- .nv.compat                --------------------------
	.section	.nv.compat,"",@"SHT_CUDA_COMPAT_INFO"
	.align	4
        /*0000*/ 	.byte	0x02, 0x09, 0x00, 0x00, 0x02, 0x02, 0x01, 0x00, 0x02, 0x05, 0x05, 0x00, 0x03, 0x07, 0x01, 0x01
        /*0010*/ 	.byte	0x02, 0x03, 0x00, 0x00, 0x02, 0x06, 0x01, 0x00, 0x04, 0x0b, 0x08, 0x00, 0x09, 0x00, 0x00, 0x00
        /*0020*/ 	.byte	0x00, 0x00, 0x00, 0x00


//--------------------- .nv.info._Z15dummy_kernel_16iiiiiiiiiiiiiiii --------------------------
	.section	.nv.info._Z15dummy_kernel_16iiiiiiiiiiiiiiii,"",@"SHT_CUDA_INFO"
	.sectionflags	@""
	.align	4


	//----- nvinfo : EIATTR_CUDA_API_VERSION
	.align		4
        /*0000*/ 	.byte	0x04, 0x37
        /*0002*/ 	.short	(.L_28 - .L_27)
.L_27:
        /*0004*/ 	.word	0x00000082


	//----- nvinfo : EIATTR_KPARAM_INFO
	.align		4
.L_28:
        /*0008*/ 	.byte	0x04, 0x17
        /*000a*/ 	.short	(.L_30 - .L_29)
.L_29:
        /*000c*/ 	.word	0x00000000
        /*0010*/ 	.short	0x000f
        /*0012*/ 	.short	0x003c
        /*0014*/ 	.byte	0x00, 0xf0, 0x11, 0x00


	//----- nvinfo : EIATTR_KPARAM_INFO
	.align		4
.L_30:
        /*0018*/ 	.byte	0x04, 0x17
        /*001a*/ 	.short	(.L_32 - .L_31)
.L_31:
        /*001c*/ 	.word	0x00000000
        /*0020*/ 	.short	0x000e
        /*0022*/ 	.short	0x0038
        /*0024*/ 	.byte	0x00, 0xf0, 0x11, 0x00


	//----- nvinfo : EIATTR_KPARAM_INFO
	.align		4
.L_32:
        /*0028*/ 	.byte	0x04, 0x17
        /*002a*/ 	.short	(.L_34 - .L_33)
.L_33:
        /*002c*/ 	.word	0x00000000
        /*0030*/ 	.short	0x000d
        /*0032*/ 	.short	0x0034
        /*0034*/ 	.byte	0x00, 0xf0, 0x11, 0x00


	//----- nvinfo : EIATTR_KPARAM_INFO
	.align		4
.L_34:
        /*0038*/ 	.byte	0x04, 0x17
        /*003a*/ 	.short	(.L_36 - .L_35)
.L_35:
        /*003c*/ 	.word	0x00000000
        /*0040*/ 	.short	0x000c
        /*0042*/ 	.short	0x0030
        /*0044*/ 	.byte	0x00, 0xf0, 0x11, 0x00


	//----- nvinfo : EIATTR_KPARAM_INFO
	.align		4
.L_36:
        /*0048*/ 	.byte	0x04, 0x17
        /*004a*/ 	.short	(.L_38 - .L_37)
.L_37:
        /*004c*/ 	.word	0x00000000
        /*0050*/ 	.short	0x000b
        /*0052*/ 	.short	0x002c
        /*0054*/ 	.byte	0x00, 0xf0, 0x11, 0x00


	//----- nvinfo : EIATTR_KPARAM_INFO
	.align		4
.L_38:
        /*0058*/ 	.byte	0x04, 0x17
        /*005a*/ 	.short	(.L_40 - .L_39)
.L_39:
        /*005c*/ 	.word	0x00000000
        /*0060*/ 	.short	0x000a
        /*0062*/ 	.short	0x0028
        /*0064*/ 	.byte	0x00, 0xf0, 0x11, 0x00


	//----- nvinfo : EIATTR_KPARAM_INFO
	.align		4
.L_40:
        /*0068*/ 	.byte	0x04, 0x17
        /*006a*/ 	.short	(.L_42 - .L_41)
.L_41:
        /*006c*/ 	.word	0x00000000
        /*0070*/ 	.short	0x0009
        /*0072*/ 	.short	0x0024
        /*0074*/ 	.byte	0x00, 0xf0, 0x11, 0x00


	//----- nvinfo : EIATTR_KPARAM_INFO
	.align		4
.L_42:
        /*0078*/ 	.byte	0x04, 0x17
        /*007a*/ 	.short	(.L_44 - .L_43)
.L_43:
        /*007c*/ 	.word	0x00000000
        /*0080*/ 	.short	0x0008
        /*0082*/ 	.short	0x0020
        /*0084*/ 	.byte	0x00, 0xf0, 0x11, 0x00


	//----- nvinfo : EIATTR_KPARAM_INFO
	.align		4
.L_44:
        /*0088*/ 	.byte	0x04, 0x17
        /*008a*/ 	.short	(.L_46 - .L_45)
.L_45:
        /*008c*/ 	.word	0x00000000
        /*0090*/ 	.short	0x0007
        /*0092*/ 	.short	0x001c
        /*0094*/ 	.byte	0x00, 0xf0, 0x11, 0x00


	//----- nvinfo : EIATTR_KPARAM_INFO
	.align		4
.L_46:
        /*0098*/ 	.byte	0x04, 0x17
        /*009a*/ 	.short	(.L_48 - .L_47)
.L_47:
        /*009c*/ 	.word	0x00000000
        /*00a0*/ 	.short	0x0006
        /*00a2*/ 	.short	0x0018
        /*00a4*/ 	.byte	0x00, 0xf0, 0x11, 0x00


	//----- nvinfo : EIATTR_KPARAM_INFO
	.align		4
.L_48:
        /*00a8*/ 	.byte	0x04, 0x17
        /*00aa*/ 	.short	(.L_50 - .L_49)
.L_49:
        /*00ac*/ 	.word	0x00000000
        /*00b0*/ 	.short	0x0005
        /*00b2*/ 	.short	0x0014
        /*00b4*/ 	.byte	0x00, 0xf0, 0x11, 0x00


	//----- nvinfo : EIATTR_KPARAM_INFO
	.align		4
.L_50:
        /*00b8*/ 	.byte	0x04, 0x17
        /*00ba*/ 	.short	(.L_52 - .L_51)
.L_51:
        /*00bc*/ 	.word	0x00000000
        /*00c0*/ 	.short	0x0004
        /*00c2*/ 	.short	0x0010
        /*00c4*/ 	.byte	0x00, 0xf0, 0x11, 0x00


	//----- nvinfo : EIATTR_KPARAM_INFO
	.align		4
.L_52:
        /*00c8*/ 	.byte	0x04, 0x17
        /*00ca*/ 	.short	(.L_54 - .L_53)
.L_53:
        /*00cc*/ 	.word	0x00000000
        /*00d0*/ 	.short	0x0003
        /*00d2*/ 	.short	0x000c
        /*00d4*/ 	.byte	0x00, 0xf0, 0x11, 0x00


	//----- nvinfo : EIATTR_KPARAM_INFO
	.align		4
.L_54:
        /*00d8*/ 	.byte	0x04, 0x17
        /*00da*/ 	.short	(.L_56 - .L_55)
.L_55:
        /*00dc*/ 	.word	0x00000000
        /*00e0*/ 	.short	0x0002
        /*00e2*/ 	.short	0x0008
        /*00e4*/ 	.byte	0x00, 0xf0, 0x11, 0x00


	//----- nvinfo : EIATTR_KPARAM_INFO
	.align		4
.L_56:
        /*00e8*/ 	.byte	0x04, 0x17
        /*00ea*/ 	.short	(.L_58 - .L_57)
.L_57:
        /*00ec*/ 	.word	0x00000000
        /*00f0*/ 	.short	0x0001
        /*00f2*/ 	.short	0x0004
        /*00f4*/ 	.byte	0x00, 0xf0, 0x11, 0x00


	//----- nvinfo : EIATTR_KPARAM_INFO
	.align		4
.L_58:
        /*00f8*/ 	.byte	0x04, 0x17
        /*00fa*/ 	.short	(.L_60 - .L_59)
.L_59:
        /*00fc*/ 	.word	0x00000000
        /*0100*/ 	.short	0x0000
        /*0102*/ 	.short	0x0000
        /*0104*/ 	.byte	0x00, 0xf0, 0x11, 0x00


	//----- nvinfo : EIATTR_SPARSE_MMA_MASK
	.align		4
.L_60:
        /*0108*/ 	.byte	0x03, 0x50
        /*010a*/ 	.short	0x0000


	//----- nvinfo : EIATTR_MAXREG_COUNT
	.align		4
        /*010c*/ 	.byte	0x03, 0x1b
        /*010e*/ 	.short	0x00ff


	//----- nvinfo : EIATTR_EXTERNS
	.align		4
        /*0110*/ 	.byte	0x04, 0x0f
        /*0112*/ 	.short	(.L_62 - .L_61)


	//   ....[0]....
	.align		4
.L_61:
        /*0114*/ 	.word	index@(vprintf)


	//----- nvinfo : EIATTR_MERCURY_ISA_VERSION
	.align		4
.L_62:
        /*0118*/ 	.byte	0x03, 0x5f
        /*011a*/ 	.short	0x0101


	//----- nvinfo : EIATTR_VRC_CTA_INIT_COUNT
	.align		4
        /*011c*/ 	.byte	0x02, 0x4a
	.zero		1
	.zero		1


	//----- nvinfo : EIATTR_SYSCALL_OFFSETS
	.align		4
        /*0120*/ 	.byte	0x04, 0x46
        /*0122*/ 	.short	(.L_64 - .L_63)


	//   ....[0]....
.L_63:
        /*0124*/ 	.word	0x00000180


	//----- nvinfo : EIATTR_EXIT_INSTR_OFFSETS
	.align		4
.L_64:
        /*0128*/ 	.byte	0x04, 0x1c
        /*012a*/ 	.short	(.L_66 - .L_65)


	//   ....[0]....
.L_65:
        /*012c*/ 	.word	0x00000190


	//----- nvinfo : EIATTR_CBANK_PARAM_SIZE
	.align		4
.L_66:
        /*0130*/ 	.byte	0x03, 0x19
        /*0132*/ 	.short	0x0040


	//----- nvinfo : EIATTR_PARAM_CBANK
	.align		4
        /*0134*/ 	.byte	0x04, 0x0a
        /*0136*/ 	.short	(.L_68 - .L_67)
	.align		4
.L_67:
        /*0138*/ 	.word	index@(.nv.constant0._Z15dummy_kernel_16iiiiiiiiiiiiiiii)
        /*013c*/ 	.short	0x0380
        /*013e*/ 	.short	0x0040


	//----- nvinfo : EIATTR_SW_WAR
	.align		4
.L_68:
        /*0140*/ 	.byte	0x04, 0x36
        /*0142*/ 	.short	(.L_70 - .L_69)
.L_69:
        /*0144*/ 	.word	0x00000008
.L_70:


//--------------------- .nv.info._Z14dummy_kernel_8iiiiiiii --------------------------
	.section	.nv.info._Z14dummy_kernel_8iiiiiiii,"",@"SHT_CUDA_INFO"
	.sectionflags	@""
	.align	4


	//----- nvinfo : EIATTR_CUDA_API_VERSION
	.align		4
        /*0000*/ 	.byte	0x04, 0x37
        /*0002*/ 	.short	(.L_72 - .L_71)
.L_71:
        /*0004*/ 	.word	0x00000082


	//----- nvinfo : EIATTR_KPARAM_INFO
	.align		4
.L_72:
        /*0008*/ 	.byte	0x04, 0x17
        /*000a*/ 	.short	(.L_74 - .L_73)
.L_73:
        /*000c*/ 	.word	0x00000000
        /*0010*/ 	.short	0x0007
        /*0012*/ 	.short	0x001c
        /*0014*/ 	.byte	0x00, 0xf0, 0x11, 0x00


	//----- nvinfo : EIATTR_KPARAM_INFO
	.align		4
.L_74:
        /*0018*/ 	.byte	0x04, 0x17
        /*001a*/ 	.short	(.L_76 - .L_75)
.L_75:
        /*001c*/ 	.word	0x00000000
        /*0020*/ 	.short	0x0006
        /*0022*/ 	.short	0x0018
        /*0024*/ 	.byte	0x00, 0xf0, 0x11, 0x00


	//----- nvinfo : EIATTR_KPARAM_INFO
	.align		4
.L_76:
        /*0028*/ 	.byte	0x04, 0x17
        /*002a*/ 	.short	(.L_78 - .L_77)
.L_77:
        /*002c*/ 	.word	0x00000000
        /*0030*/ 	.short	0x0005
        /*0032*/ 	.short	0x0014
        /*0034*/ 	.byte	0x00, 0xf0, 0x11, 0x00


	//----- nvinfo : EIATTR_KPARAM_INFO
	.align		4
.L_78:
        /*0038*/ 	.byte	0x04, 0x17
        /*003a*/ 	.short	(.L_80 - .L_79)
.L_79:
        /*003c*/ 	.word	0x00000000
        /*0040*/ 	.short	0x0004
        /*0042*/ 	.short	0x0010
        /*0044*/ 	.byte	0x00, 0xf0, 0x11, 0x00


	//----- nvinfo : EIATTR_KPARAM_INFO
	.align		4
.L_80:
        /*0048*/ 	.byte	0x04, 0x17
        /*004a*/ 	.short	(.L_82 - .L_81)
.L_81:
        /*004c*/ 	.word	0x00000000
        /*0050*/ 	.short	0x0003
        /*0052*/ 	.short	0x000c
        /*0054*/ 	.byte	0x00, 0xf0, 0x11, 0x00


	//----- nvinfo : EIATTR_KPARAM_INFO
	.align		4
.L_82:
        /*0058*/ 	.byte	0x04, 0x17
        /*005a*/ 	.short	(.L_84 - .L_83)
.L_83:
        /*005c*/ 	.word	0x00000000
        /*0060*/ 	.short	0x0002
        /*0062*/ 	.short	0x0008
        /*0064*/ 	.byte	0x00, 0xf0, 0x11, 0x00


	//----- nvinfo : EIATTR_KPARAM_INFO
	.align		4
.L_84:
        /*0068*/ 	.byte	0x04, 0x17
        /*006a*/ 	.short	(.L_86 - .L_85)
.L_85:
        /*006c*/ 	.word	0x00000000
        /*0070*/ 	.short	0x0001
        /*0072*/ 	.short	0x0004
        /*0074*/ 	.byte	0x00, 0xf0, 0x11, 0x00


	//----- nvinfo : EIATTR_KPARAM_INFO
	.align		4
.L_86:
        /*0078*/ 	.byte	0x04, 0x17
        /*007a*/ 	.short	(.L_88 - .L_87)
.L_87:
        /*007c*/ 	.word	0x00000000
        /*0080*/ 	.short	0x0000
        /*0082*/ 	.short	0x0000
        /*0084*/ 	.byte	0x00, 0xf0, 0x11, 0x00


	//----- nvinfo : EIATTR_SPARSE_MMA_MASK
	.align		4
.L_88:
        /*0088*/ 	.byte	0x03, 0x50
        /*008a*/ 	.short	0x0000


	//----- nvinfo : EIATTR_MAXREG_COUNT
	.align		4
        /*008c*/ 	.byte	0x03, 0x1b
        /*008e*/ 	.short	0x00ff


	//----- nvinfo : EIATTR_EXTERNS
	.align		4
        /*0090*/ 	.byte	0x04, 0x0f
        /*0092*/ 	.short	(.L_90 - .L_89)


	//   ....[0]....
	.align		4
.L_89:
        /*0094*/ 	.word	index@(vprintf)


	//----- nvinfo : EIATTR_MERCURY_ISA_VERSION
	.align		4
.L_90:
        /*0098*/ 	.byte	0x03, 0x5f
        /*009a*/ 	.short	0x0101


	//----- nvinfo : EIATTR_VRC_CTA_INIT_COUNT
	.align		4
        /*009c*/ 	.byte	0x02, 0x4a
	.zero		1
	.zero		1


	//----- nvinfo : EIATTR_SYSCALL_OFFSETS
	.align		4
        /*00a0*/ 	.byte	0x04, 0x46
        /*00a2*/ 	.short	(.L_92 - .L_91)


	//   ....[0]....
.L_91:
        /*00a4*/ 	.word	0x00000120


	//----- nvinfo : EIATTR_EXIT_INSTR_OFFSETS
	.align		4
.L_92:
        /*00a8*/ 	.byte	0x04, 0x1c
        /*00aa*/ 	.short	(.L_94 - .L_93)


	//   ....[0]....
.L_93:
        /*00ac*/ 	.word	0x00000130


	//----- nvinfo : EIATTR_CBANK_PARAM_SIZE
	.align		4
.L_94:
        /*00b0*/ 	.byte	0x03, 0x19
        /*00b2*/ 	.short	0x0020


	//----- nvinfo : EIATTR_PARAM_CBANK
	.align		4
        /*00b4*/ 	.byte	0x04, 0x0a
        /*00b6*/ 	.short	(.L_96 - .L_95)
	.align		4
.L_95:
        /*00b8*/ 	.word	index@(.nv.constant0._Z14dummy_kernel_8iiiiiiii)
        /*00bc*/ 	.short	0x0380
        /*00be*/ 	.short	0x0020


	//----- nvinfo : EIATTR_SW_WAR
	.align		4
.L_96:
        /*00c0*/ 	.byte	0x04, 0x36
        /*00c2*/ 	.short	(.L_98 - .L_97)
.L_97:
        /*00c4*/ 	.word	0x00000008
.L_98:


//--------------------- .nv.info._Z14dummy_kernel_4iiii --------------------------
	.section	.nv.info._Z14dummy_kernel_4iiii,"",@"SHT_CUDA_INFO"
	.sectionflags	@""
	.align	4


	//----- nvinfo : EIATTR_CUDA_API_VERSION
	.align		4
        /*0000*/ 	.byte	0x04, 0x37
        /*0002*/ 	.short	(.L_100 - .L_99)
.L_99:
        /*0004*/ 	.word	0x00000082


	//----- nvinfo : EIATTR_KPARAM_INFO
	.align		4
.L_100:
        /*0008*/ 	.byte	0x04, 0x17
        /*000a*/ 	.short	(.L_102 - .L_101)
.L_101:
        /*000c*/ 	.word	0x00000000
        /*0010*/ 	.short	0x0003
        /*0012*/ 	.short	0x000c
        /*0014*/ 	.byte	0x00, 0xf0, 0x11, 0x00


	//----- nvinfo : EIATTR_KPARAM_INFO
	.align		4
.L_102:
        /*0018*/ 	.byte	0x04, 0x17
        /*001a*/ 	.short	(.L_104 - .L_103)
.L_103:
        /*001c*/ 	.word	0x00000000
        /*0020*/ 	.short	0x0002
        /*0022*/ 	.short	0x0008
        /*0024*/ 	.byte	0x00, 0xf0, 0x11, 0x00


	//----- nvinfo : EIATTR_KPARAM_INFO
	.align		4
.L_104:
        /*0028*/ 	.byte	0x04, 0x17
        /*002a*/ 	.short	(.L_106 - .L_105)
.L_105:
        /*002c*/ 	.word	0x00000000
        /*0030*/ 	.short	0x0001
        /*0032*/ 	.short	0x0004
        /*0034*/ 	.byte	0x00, 0xf0, 0x11, 0x00


	//----- nvinfo : EIATTR_KPARAM_INFO
	.align		4
.L_106:
        /*0038*/ 	.byte	0x04, 0x17
        /*003a*/ 	.short	(.L_108 - .L_107)
.L_107:
        /*003c*/ 	.word	0x00000000
        /*0040*/ 	.short	0x0000
        /*0042*/ 	.short	0x0000
        /*0044*/ 	.byte	0x00, 0xf0, 0x11, 0x00


	//----- nvinfo : EIATTR_SPARSE_MMA_MASK
	.align		4
.L_108:
        /*0048*/ 	.byte	0x03, 0x50
        /*004a*/ 	.short	0x0000


	//----- nvinfo : EIATTR_MAXREG_COUNT
	.align		4
        /*004c*/ 	.byte	0x03, 0x1b
        /*004e*/ 	.short	0x00ff


	//----- nvinfo : EIATTR_EXTERNS
	.align		4
        /*0050*/ 	.byte	0x04, 0x0f
        /*0052*/ 	.short	(.L_110 - .L_109)


	//   ....[0]....
	.align		4
.L_109:
        /*0054*/ 	.word	index@(vprintf)


	//----- nvinfo : EIATTR_MERCURY_ISA_VERSION
	.align		4
.L_110:
        /*0058*/ 	.byte	0x03, 0x5f
        /*005a*/ 	.short	0x0101


	//----- nvinfo : EIATTR_VRC_CTA_INIT_COUNT
	.align		4
        /*005c*/ 	.byte	0x02, 0x4a
	.zero		1
	.zero		1


	//----- nvinfo : EIATTR_SYSCALL_OFFSETS
	.align		4
        /*0060*/ 	.byte	0x04, 0x46
        /*0062*/ 	.short	(.L_112 - .L_111)


	//   ....[0]....
.L_111:
        /*0064*/ 	.word	0x000000f0


	//----- nvinfo : EIATTR_EXIT_INSTR_OFFSETS
	.align		4
.L_112:
        /*0068*/ 	.byte	0x04, 0x1c
        /*006a*/ 	.short	(.L_114 - .L_113)


	//   ....[0]....
.L_113:
        /*006c*/ 	.word	0x00000100


	//----- nvinfo : EIATTR_CBANK_PARAM_SIZE
	.align		4
.L_114:
        /*0070*/ 	.byte	0x03, 0x19
        /*0072*/ 	.short	0x0010


	//----- nvinfo : EIATTR_PARAM_CBANK
	.align		4
        /*0074*/ 	.byte	0x04, 0x0a
        /*0076*/ 	.short	(.L_116 - .L_115)
	.align		4
.L_115:
        /*0078*/ 	.word	index@(.nv.constant0._Z14dummy_kernel_4iiii)
        /*007c*/ 	.short	0x0380
        /*007e*/ 	.short	0x0010


	//----- nvinfo : EIATTR_SW_WAR
	.align		4
.L_116:
        /*0080*/ 	.byte	0x04, 0x36
        /*0082*/ 	.short	(.L_118 - .L_117)
.L_117:
        /*0084*/ 	.word	0x00000008
.L_118:


//--------------------- .nv.info._Z12dummy_kerneli --------------------------
	.section	.nv.info._Z12dummy_kerneli,"",@"SHT_CUDA_INFO"
	.sectionflags	@""
	.align	4


	//----- nvinfo : EIATTR_CUDA_API_VERSION
	.align		4
        /*0000*/ 	.byte	0x04, 0x37
        /*0002*/ 	.short	(.L_120 - .L_119)
.L_119:
        /*0004*/ 	.word	0x00000082


	//----- nvinfo : EIATTR_KPARAM_INFO
	.align		4
.L_120:
        /*0008*/ 	.byte	0x04, 0x17
        /*000a*/ 	.short	(.L_122 - .L_121)
.L_121:
        /*000c*/ 	.word	0x00000000
        /*0010*/ 	.short	0x0000
        /*0012*/ 	.short	0x0000
        /*0014*/ 	.byte	0x00, 0xf0, 0x11, 0x00


	//----- nvinfo : EIATTR_SPARSE_MMA_MASK
	.align		4
.L_122:
        /*0018*/ 	.byte	0x03, 0x50
        /*001a*/ 	.short	0x0000


	//----- nvinfo : EIATTR_MAXREG_COUNT
	.align		4
        /*001c*/ 	.byte	0x03, 0x1b
        /*001e*/ 	.short	0x00ff


	//----- nvinfo : EIATTR_MERCURY_ISA_VERSION
	.align		4
        /*0020*/ 	.byte	0x03, 0x5f
        /*0022*/ 	.short	0x0101


	//----- nvinfo : EIATTR_VRC_CTA_INIT_COUNT
	.align		4
        /*0024*/ 	.byte	0x02, 0x4a
	.zero		1
	.zero		1


	//----- nvinfo : EIATTR_EXIT_INSTR_OFFSETS
	.align		4
        /*0028*/ 	.byte	0x04, 0x1c
        /*002a*/ 	.short	(.L_124 - .L_123)


	//   ....[0]....
.L_123:
        /*002c*/ 	.word	0x00000010


	//----- nvinfo : EIATTR_CBANK_PARAM_SIZE
	.align		4
.L_124:
        /*0030*/ 	.byte	0x03, 0x19
        /*0032*/ 	.short	0x0004


	//----- nvinfo : EIATTR_PARAM_CBANK
	.align		4
        /*0034*/ 	.byte	0x04, 0x0a
        /*0036*/ 	.short	(.L_126 - .L_125)
	.align		4
.L_125:
        /*0038*/ 	.word	index@(.nv.constant0._Z12dummy_kerneli)
        /*003c*/ 	.short	0x0380
        /*003e*/ 	.short	0x0004


	//----- nvinfo : EIATTR_SW_WAR
	.align		4
.L_126:
        /*0040*/ 	.byte	0x04, 0x36
        /*0042*/ 	.short	(.L_128 - .L_127)
.L_127:
        /*0044*/ 	.word	0x00000008
.L_128:


//--------------------- .nv.callgraph             --------------------------
	.section	.nv.callgraph,"",@"SHT_CUDA_CALLGRAPH"
	.align	4
	.sectionentsize	8
	.align		4
        /*0000*/ 	.word	0x00000000
	.align		4
        /*0004*/ 	.word	0xffffffff
	.align		4
        /*0008*/ 	.word	index@(_Z15dummy_kernel_16iiiiiiiiiiiiiiii)
	.align		4
        /*000c*/ 	.word	index@(vprintf)
	.align		4
        /*0010*/ 	.word	index@(_Z14dummy_kernel_8iiiiiiii)
	.align		4
        /*0014*/ 	.word	index@(vprintf)
	.align		4
        /*0018*/ 	.word	index@(_Z14dummy_kernel_4iiii)
	.align		4
        /*001c*/ 	.word	index@(vprintf)
	.align		4
        /*0020*/ 	.word	0x00000000
	.align		4
        /*0024*/ 	.word	0xfffffffe
	.align		4
        /*0028*/ 	.word	0x00000000
	.align		4
        /*002c*/ 	.word	0xfffffffd
	.align		4
        /*0030*/ 	.word	0x00000000
	.align		4
        /*0034*/ 	.word	0xfffffffc


//--------------------- .nv.constant4             --------------------------
	.section	.nv.constant4,"a",@progbits
	.align	8
	.align		8
.nv.constant4:
        /*0000*/ 	.dword	vprintf
	.align		8
        /*0008*/ 	.dword	$str
	.align		8
        /*0010*/ 	.dword	$str$1
	.align		8
        /*0018*/ 	.dword	$str$2


//--------------------- .text._Z15dummy_kernel_16iiiiiiiiiiiiiiii --------------------------
	.section	.text._Z15dummy_kernel_16iiiiiiiiiiiiiiii,"ax",@progbits
	.align	128
        .global         _Z15dummy_kernel_16iiiiiiiiiiiiiiii
        .type           _Z15dummy_kernel_16iiiiiiiiiiiiiiii,@function
        .size           _Z15dummy_kernel_16iiiiiiiiiiiiiiii,(.L_x_7 - _Z15dummy_kernel_16iiiiiiiiiiiiiiii)
        .other          _Z15dummy_kernel_16iiiiiiiiiiiiiiii,@"STO_CUDA_ENTRY STV_DEFAULT"
_Z15dummy_kernel_16iiiiiiiiiiiiiiii:
.text._Z15dummy_kernel_16iiiiiiiiiiiiiiii:
[----:B------:R-:W0:Y:S08]  /*0000*/  LDC R1, c[0x0][0x37c] ;  /* 0x0000df00ff017b82 */ /* 0x000e300000000800 */
[----:B------:R-:W1:Y:S01]  /*0010*/  LDC.64 R8, c[0x0][0x380] ;  /* 0x0000e000ff087b82 */ /* 0x000e620000000a00 */
[----:B0-----:R-:W-:Y:S01]  /*0020*/  VIADD R1, R1, 0xffffffc0 ;  /* 0xffffffc001017836 */ /* 0x001fe20000000000 */
[----:B------:R-:W-:Y:S01]  /*0030*/  MOV R0, 0x0 ;  /* 0x0000000000007802 */ /* 0x000fe20000000f00 */
[----:B------:R-:W0:Y:S01]  /*0040*/  LDCU UR4, c[0x0][0x2f8] ;  /* 0x00005f00ff0477ac */ /* 0x000e220008000800 */
[----:B------:R-:W2:Y:S04]  /*0050*/  LDCU.64 UR6, c[0x4][0x18] ;  /* 0x01000300ff0677ac */ /* 0x000ea80008000a00 */
[----:B------:R-:W1:Y:S01]  /*0060*/  LDC.64 R10, c[0x0][0x388] ;  /* 0x0000e200ff0a7b82 */ /* 0x000e620000000a00 */
[----:B------:R-:W3:Y:S07]  /*0070*/  LDCU UR5, c[0x0][0x2fc] ;  /* 0x00005f80ff0577ac */ /* 0x000eee0008000800 */
[----:B------:R-:W4:Y:S01]  /*0080*/  LDC.64 R12, c[0x0][0x390] ;  /* 0x0000e400ff0c7b82 */ /* 0x000f220000000a00 */
[----:B0-----:R-:W-:-:S07]  /*0090*/  IADD3 R6, P0, PT, R1, UR4, RZ ;  /* 0x0000000401067c10 */ /* 0x001fce000ff1e0ff */
[----:B------:R-:W4:Y:S01]  /*00a0*/  LDC.64 R14, c[0x0][0x398] ;  /* 0x0000e600ff0e7b82 */ /* 0x000f220000000a00 */
[----:B--2---:R-:W-:Y:S01]  /*00b0*/  IMAD.U32 R4, RZ, RZ, UR6 ;  /* 0x00000006ff047e24 */ /* 0x004fe2000f8e00ff */
[----:B------:R-:W-:Y:S01]  /*00c0*/  MOV R5, UR7 ;  /* 0x0000000700057c02 */ /* 0x000fe20008000f00 */
[----:B---3--:R-:W-:-:S05]  /*00d0*/  IMAD.X R7, RZ, RZ, UR5, P0 ;  /* 0x00000005ff077e24 */ /* 0x008fca00080e06ff */
[----:B------:R-:W0:Y:S01]  /*00e0*/  LDC.64 R16, c[0x0][0x3a0] ;  /* 0x0000e800ff107b82 */ /* 0x000e220000000a00 */
[----:B-1----:R1:W-:Y:S07]  /*00f0*/  STL.128 [R1], R8 ;  /* 0x0000000801007387 */ /* 0x0023ee0000100c00 */
[----:B------:R-:W0:Y:S08]  /*0100*/  LDC.64 R18, c[0x0][0x3a8] ;  /* 0x0000ea00ff127b82 */ /* 0x000e300000000a00 */
[----:B------:R-:W2:Y:S01]  /*0110*/  LDC.64 R20, c[0x0][0x3b0] ;  /* 0x0000ec00ff147b82 */ /* 0x000ea20000000a00 */
[----:B----4-:R1:W-:Y:S07]  /*0120*/  STL.128 [R1+0x10], R12 ;  /* 0x0000100c01007387 */ /* 0x0103ee0000100c00 */
[----:B------:R-:W2:Y:S01]  /*0130*/  LDC.64 R22, c[0x0][0x3b8] ;  /* 0x0000ee00ff167b82 */ /* 0x000ea20000000a00 */
[----:B0-----:R1:W-:Y:S07]  /*0140*/  STL.128 [R1+0x20], R16 ;  /* 0x0000201001007387 */ /* 0x0013ee0000100c00 */
[----:B------:R1:W0:Y:S01]  /*0150*/  LDC.64 R2, c[0x4][R0] ;  /* 0x0100000000027b82 */ /* 0x0002220000000a00 */
[----:B--2---:R1:W-:Y:S02]  /*0160*/  STL.128 [R1+0x30], R20 ;  /* 0x0000301401007387 */ /* 0x0043e40000100c00 */
[----:B-1----:R-:W-:-:S07]  /*0170*/  LEPC R20, `(.L_x_0) ;  /* 0x000000001014794e */ /* 0x002fce0000000000 */
[----:B0-----:R-:W-:Y:S05]  /*0180*/  CALL.ABS.NOINC R2 ;  /* 0x0000000002007343 */ /* 0x001fea0003c00000 */
.L_x_0:
[----:B------:R-:W-:Y:S05]  /*0190*/  EXIT ;  /* 0x000000000000794d */ /* 0x000fea0003800000 */
.L_x_1:
[----:B------:R-:W-:-:S00]  /*01a0*/  BRA `(.L_x_1) ;  /* 0xfffffffc00fc7947 */ /* 0x000fc0000383ffff */
[----:B------:R-:W-:-:S00]  /*01b0*/  NOP ;  /* 0x0000000000007918 */ /* 0x000fc00000000000 */
        /* <DEDUP_REMOVED lines=12> */
.L_x_7:


//--------------------- .text._Z14dummy_kernel_8iiiiiiii --------------------------
	.section	.text._Z14dummy_kernel_8iiiiiiii,"ax",@progbits
	.align	128
        .global         _Z14dummy_kernel_8iiiiiiii
        .type           _Z14dummy_kernel_8iiiiiiii,@function
        .size           _Z14dummy_kernel_8iiiiiiii,(.L_x_8 - _Z14dummy_kernel_8iiiiiiii)
        .other          _Z14dummy_kernel_8iiiiiiii,@"STO_CUDA_ENTRY STV_DEFAULT"
_Z14dummy_kernel_8iiiiiiii:
.text._Z14dummy_kernel_8iiiiiiii:
        /* <DEDUP_REMOVED lines=13> */
[----:B---3--:R-:W-:Y:S01]  /*00d0*/  IMAD.X R7, RZ, RZ, UR5, P0 ;  /* 0x00000005ff077e24 */ /* 0x008fe200080e06ff */
[----:B-1----:R0:W-:Y:S04]  /*00e0*/  STL.128 [R1], R8 ;  /* 0x0000000801007387 */ /* 0x0021e80000100c00 */
[----:B------:R0:W1:Y:S01]  /*00f0*/  LDC.64 R2, c[0x4][R0] ;  /* 0x0100000000027b82 */ /* 0x0000620000000a00 */
[----:B----4-:R0:W-:Y:S02]  /*0100*/  STL.128 [R1+0x10], R12 ;  /* 0x0000100c01007387 */ /* 0x0101e40000100c00 */
[----:B------:R-:W-:-:S07]  /*0110*/  LEPC R20, `(.L_x_2) ;  /* 0x000000001014794e */ /* 0x000fce0000000000 */
[----:B01----:R-:W-:Y:S05]  /*0120*/  CALL.ABS.NOINC R2 ;  /* 0x0000000002007343 */ /* 0x003fea0003c00000 */
.L_x_2:
[----:B------:R-:W-:Y:S05]  /*0130*/  EXIT ;  /* 0x000000000000794d */ /* 0x000fea0003800000 */
.L_x_3:
        /* <DEDUP_REMOVED lines=12> */
.L_x_8:


//--------------------- .text._Z14dummy_kernel_4iiii --------------------------
	.section	.text._Z14dummy_kernel_4iiii,"ax",@progbits
	.align	128
        .global         _Z14dummy_kernel_4iiii
        .type           _Z14dummy_kernel_4iiii,@function
        .size           _Z14dummy_kernel_4iiii,(.L_x_9 - _Z14dummy_kernel_4iiii)
        .other          _Z14dummy_kernel_4iiii,@"STO_CUDA_ENTRY STV_DEFAULT"
_Z14dummy_kernel_4iiii:
.text._Z14dummy_kernel_4iiii:
        /* <DEDUP_REMOVED lines=8> */
[----:B------:R4:W5:Y:S01]  /*0080*/  LDC.64 R2, c[0x4][R0] ;  /* 0x0100000000027b82 */ /* 0x0009620000000a00 */
[----:B0-----:R-:W-:Y:S01]  /*0090*/  IADD3 R6, P0, PT, R1, UR4, RZ ;  /* 0x0000000401067c10 */ /* 0x001fe2000ff1e0ff */
[----:B--2---:R-:W-:Y:S01]  /*00a0*/  IMAD.U32 R4, RZ, RZ, UR6 ;  /* 0x00000006ff047e24 */ /* 0x004fe2000f8e00ff */
[----:B------:R-:W-:-:S03]  /*00b0*/  MOV R5, UR7 ;  /* 0x0000000700057c02 */ /* 0x000fc60008000f00 */
[----:B---3--:R-:W-:Y:S01]  /*00c0*/  IMAD.X R7, RZ, RZ, UR5, P0 ;  /* 0x00000005ff077e24 */ /* 0x008fe200080e06ff */
[----:B-1----:R4:W-:Y:S07]  /*00d0*/  STL.128 [R1], R8 ;  /* 0x0000000801007387 */ /* 0x0029ee0000100c00 */
[----:B------:R-:W-:-:S07]  /*00e0*/  LEPC R20, `(.L_x_4) ;  /* 0x000000001014794e */ /* 0x000fce0000000000 */
[----:B----45:R-:W-:Y:S05]  /*00f0*/  CALL.ABS.NOINC R2 ;  /* 0x0000000002007343 */ /* 0x030fea0003c00000 */
.L_x_4:
[----:B------:R-:W-:Y:S05]  /*0100*/  EXIT ;  /* 0x000000000000794d */ /* 0x000fea0003800000 */
.L_x_5:
        /* <DEDUP_REMOVED lines=15> */
.L_x_9:


//--------------------- .text._Z12dummy_kerneli   --------------------------
	.section	.text._Z12dummy_kerneli,"ax",@progbits
	.align	128
        .global         _Z12dummy_kerneli
        .type           _Z12dummy_kerneli,@function
        .size           _Z12dummy_kerneli,(.L_x_10 - _Z12dummy_kerneli)
        .other          _Z12dummy_kerneli,@"STO_CUDA_ENTRY STV_DEFAULT"
_Z12dummy_kerneli:
.text._Z12dummy_kerneli:
[----:B------:R-:W-:Y:S01]  /*0000*/  LDC R1, c[0x0][0x37c] ;  /* 0x0000df00ff017b82 */ /* 0x000fe20000000800 */
[----:B------:R-:W-:Y:S05]  /*0010*/  EXIT ;  /* 0x000000000000794d */ /* 0x000fea0003800000 */
.L_x_6:
        /* <DEDUP_REMOVED lines=14> */
.L_x_10:


//--------------------- .nv.global.init           --------------------------
	.section	.nv.global.init,"aw",@progbits
.nv.global.init:
	.type		$str,@object
	.size		$str,($str$1 - $str)
$str:
        /*0000*/ 	.byte	0x4b, 0x65, 0x72, 0x6e, 0x65, 0x6c, 0x20, 0x77, 0x69, 0x74, 0x68, 0x20, 0x34, 0x20, 0x70, 0x61
        /*0010*/ 	.byte	0x72, 0x61, 0x6d, 0x65, 0x74, 0x65, 0x72, 0x73, 0x3a, 0x20, 0x70, 0x31, 0x20, 0x3d, 0x20, 0x25
        /*0020*/ 	.byte	0x64, 0x2c, 0x20, 0x70, 0x32, 0x20, 0x3d, 0x20, 0x25, 0x64, 0x2c, 0x20, 0x70, 0x33, 0x20, 0x3d
        /*0030*/ 	.byte	0x20, 0x25, 0x64, 0x2c, 0x20, 0x70, 0x34, 0x20, 0x3d, 0x20, 0x25, 0x64, 0x0a, 0x00
	.type		$str$1,@object
	.size		$str$1,($str$2 - $str$1)
$str$1:
        /*003e*/ 	.byte	0x4b, 0x65, 0x72, 0x6e, 0x65, 0x6c, 0x20, 0x77, 0x69, 0x74, 0x68, 0x20, 0x38, 0x20, 0x70, 0x61
        /*004e*/ 	.byte	0x72, 0x61, 0x6d, 0x65, 0x74, 0x65, 0x72, 0x73, 0x3a, 0x20, 0x70, 0x31, 0x20, 0x3d, 0x20, 0x25
        /*005e*/ 	.byte	0x64, 0x2c, 0x20, 0x70, 0x32, 0x20, 0x3d, 0x20, 0x25, 0x64, 0x2c, 0x20, 0x70, 0x33, 0x20, 0x3d
        /*006e*/ 	.byte	0x20, 0x25, 0x64, 0x2c, 0x20, 0x70, 0x34, 0x20, 0x3d, 0x20, 0x25, 0x64, 0x2c, 0x20, 0x70, 0x35
        /*007e*/ 	.byte	0x20, 0x3d, 0x20, 0x25, 0x64, 0x2c, 0x20, 0x70, 0x36, 0x20, 0x3d, 0x20, 0x25, 0x64, 0x2c, 0x20
        /*008e*/ 	.byte	0x70, 0x37, 0x20, 0x3d, 0x20, 0x25, 0x64, 0x2c, 0x20, 0x70, 0x38, 0x20, 0x3d, 0x20, 0x25, 0x64
        /*009e*/ 	.byte	0x0a, 0x00
	.type		$str$2,@object
	.size		$str$2,(.L_2 - $str$2)
$str$2:
        /*00a0*/ 	.byte	0x4b, 0x65, 0x72, 0x6e, 0x65, 0x6c, 0x20, 0x77, 0x69, 0x74, 0x68, 0x20, 0x31, 0x36, 0x20, 0x70
        /* <DEDUP_REMOVED lines=10> */
        /*0150*/ 	.byte	0x0a, 0x00
.L_2:


//--------------------- .nv.shared.reserved.0     --------------------------
	.section	.nv.shared.reserved.0,"aw",@nobits
	.weak		__nv_reservedSMEM_offset_0_alias
	.size		__nv_reservedSMEM_offset_0_alias, 0, 64
	.other		__nv_reservedSMEM_offset_0_alias,@"STO_CUDA_RESERVED_SHARED STV_DEFAULT"
__nv_reservedSMEM_offset_0_alias:
	.zero		0
	.zero		64


//--------------------- .nv.constant0._Z15dummy_kernel_16iiiiiiiiiiiiiiii --------------------------
	.section	.nv.constant0._Z15dummy_kernel_16iiiiiiiiiiiiiiii,"a",@progbits
	.sectionflags	@""
	.align	4
.nv.constant0._Z15dummy_kernel_16iiiiiiiiiiiiiiii:
	.zero		960


//--------------------- .nv.constant0._Z14dummy_kernel_8iiiiiiii --------------------------
	.section	.nv.constant0._Z14dummy_kernel_8iiiiiiii,"a",@progbits
	.sectionflags	@""
	.align	4
.nv.constant0._Z14dummy_kernel_8iiiiiiii:
	.zero		928


//--------------------- .nv.constant0._Z14dummy_kernel_4iiii --------------------------
	.section	.nv.constant0._Z14dummy_kernel_4iiii,"a",@progbits
	.sectionflags	@""
	.align	4
.nv.constant0._Z14dummy_kernel_4iiii:
	.zero		912


//--------------------- .nv.constant0._Z12dummy_kerneli --------------------------
	.section	.nv.constant0._Z12dummy_kerneli,"a",@progbits
	.sectionflags	@""
	.align	4
.nv.constant0._Z12dummy_kerneli:
	.zero		900


//--------------------- SYMBOLS --------------------------

	.type		.nv.reservedSmem.offset0,@object
	.size		.nv.reservedSmem.offset0,0x4
	.type		vprintf,@function
